//
// Generated by NVIDIA NVVM Compiler
//
// Compiler Build ID: CL-36424714
// Cuda compilation tools, release 13.0, V13.0.88
// Based on NVVM 20.0.0
//

.version 9.0
.target sm_100
.address_size 64

	// .globl	_Z9transposePiS_i

.visible .entry _Z9transposePiS_i(
	.param .u64 .ptr .align 1 _Z9transposePiS_i_param_0,
	.param .u64 .ptr .align 1 _Z9transposePiS_i_param_1,
	.param .u32 _Z9transposePiS_i_param_2
)
{
	.reg .b32 	%r<13>;
	.reg .b64 	%rd<9>;

	ld.param.u64 	%rd1, [_Z9transposePiS_i_param_0];
	ld.param.u64 	%rd2, [_Z9transposePiS_i_param_1];
	ld.param.u32 	%r1, [_Z9transposePiS_i_param_2];
	cvta.to.global.u64 	%rd3, %rd2;
	cvta.to.global.u64 	%rd4, %rd1;
	mov.u32 	%r2, %ctaid.x;
	mov.u32 	%r3, %ntid.x;
	mov.u32 	%r4, %tid.x;
	mad.lo.s32 	%r5, %r2, %r3, %r4;
	mov.u32 	%r6, %ctaid.y;
	mov.u32 	%r7, %ntid.y;
	mov.u32 	%r8, %tid.y;
	mad.lo.s32 	%r9, %r6, %r7, %r8;
	mad.lo.s32 	%r10, %r1, %r5, %r9;
	mul.wide.s32 	%rd5, %r10, 4;
	add.s64 	%rd6, %rd4, %rd5;
	ld.global.u32 	%r11, [%rd6];
	mad.lo.s32 	%r12, %r1, %r9, %r5;
	mul.wide.s32 	%rd7, %r12, 4;
	add.s64 	%rd8, %rd3, %rd7;
	st.global.u32 	[%rd8], %r11;
	ret;

}


// ===== COMPILED SASS (sm_100) =====

	.target	sm_100

	.elftype	@"ET_EXEC"


//--------------------- .note.nv.tkinfo           --------------------------
	.section	.note.nv.tkinfo,"",@"SHT_NOTE"
	.sectionflags	@"SHF_NOTE_NV_TKINFO"
	.tkinfo
        /*0018*/ 	.word	0x00000002
        /*0030*/ 	.string	""
        /*0030*/ 	.string	"ptxas"
        /*0030*/ 	.string	"Cuda compilation tools, release 13.0, V13.0.88"
        /*0030*/ 	.string	"Build cuda_13.0.r13.0/compiler.36424714_0"
        /*0030*/ 	.string	"-arch sm_100 -m 64 "



//--------------------- .note.nv.cuinfo           --------------------------
	.section	.note.nv.cuinfo,"",@"SHT_NOTE"
	.sectionflags	@"SHF_NOTE_NV_CUINFO"
        /*0018*/ 	.short	0x0002
        /*001a*/ 	.short	0x0064
        /*001c*/ 	.short	0x0082
	.zero		2


//--------------------- .nv.info                  --------------------------
	.section	.nv.info,"",@"SHT_CUDA_INFO"
	.align	4


	//----- nvinfo : EIATTR_REGCOUNT
	.align		4
        /*0000*/ 	.byte	0x04, 0x2f
        /*0002*/ 	.short	(.L_1 - .L_0)
	.align		4
.L_0:
        /*0004*/ 	.word	index@(_Z9transposePiS_i)
        /*0008*/ 	.word	0x0000000a


	//----- nvinfo : EIATTR_FRAME_SIZE
	.align		4
.L_1:
        /*000c*/ 	.byte	0x04, 0x11
        /*000e*/ 	.short	(.L_3 - .L_2)
	.align		4
.L_2:
        /*0010*/ 	.word	index@(_Z9transposePiS_i)
        /*0014*/ 	.word	0x00000000


	//----- nvinfo : EIATTR_MIN_STACK_SIZE
	.align		4
.L_3:
        /*0018*/ 	.byte	0x04, 0x12
        /*001a*/ 	.short	(.L_5 - .L_4)
	.align		4
.L_4:
        /*001c*/ 	.word	index@(_Z9transposePiS_i)
        /*0020*/ 	.word	0x00000000
.L_5:


//--------------------- .nv.compat                --------------------------
	.section	.nv.compat,"",@"SHT_CUDA_COMPAT_INFO"
	.align	4
        /*0000*/ 	.byte	0x02, 0x09, 0x00, 0x00, 0x02, 0x02, 0x01, 0x00, 0x02, 0x05, 0x05, 0x00, 0x03, 0x07, 0x01, 0x01
        /*0010*/ 	.byte	0x02, 0x03, 0x00, 0x00, 0x02, 0x06, 0x01, 0x00, 0x04, 0x0b, 0x08, 0x00, 0x09, 0x00, 0x00, 0x00
        /*0020*/ 	.byte	0x00, 0x00, 0x00, 0x00


//--------------------- .nv.info._Z9transposePiS_i --------------------------
	.section	.nv.info._Z9transposePiS_i,"",@"SHT_CUDA_INFO"
	.sectionflags	@""
	.align	4


	//----- nvinfo : EIATTR_CUDA_API_VERSION
	.align		4
        /*0000*/ 	.byte	0x04, 0x37
        /*0002*/ 	.short	(.L_7 - .L_6)
.L_6:
        /*0004*/ 	.word	0x00000082


	//----- nvinfo : EIATTR_KPARAM_INFO
	.align		4
.L_7:
        /*0008*/ 	.byte	0x04, 0x17
        /*000a*/ 	.short	(.L_9 - .L_8)
.L_8:
        /*000c*/ 	.word	0x00000000
        /*0010*/ 	.short	0x0002
        /*0012*/ 	.short	0x0010
        /*0014*/ 	.byte	0x00, 0xf0, 0x11, 0x00


	//----- nvinfo : EIATTR_KPARAM_INFO
	.align		4
.L_9:
        /*0018*/ 	.byte	0x04, 0x17
        /*001a*/ 	.short	(.L_11 - .L_10)
.L_10:
        /*001c*/ 	.word	0x00000000
        /*0020*/ 	.short	0x0001
        /*0022*/ 	.short	0x0008
        /*0024*/ 	.byte	0x00, 0xf5, 0x21, 0x00


	//----- nvinfo : EIATTR_KPARAM_INFO
	.align		4
.L_11:
        /*0028*/ 	.byte	0x04, 0x17
        /*002a*/ 	.short	(.L_13 - .L_12)
.L_12:
        /*002c*/ 	.word	0x00000000
        /*0030*/ 	.short	0x0000
        /*0032*/ 	.short	0x0000
        /*0034*/ 	.byte	0x00, 0xf5, 0x21, 0x00


	//----- nvinfo : EIATTR_SPARSE_MMA_MASK
	.align		4
.L_13:
        /*0038*/ 	.byte	0x03, 0x50
        /*003a*/ 	.short	0x0000


	//----- nvinfo : EIATTR_MAXREG_COUNT
	.align		4
        /*003c*/ 	.byte	0x03, 0x1b
        /*003e*/ 	.short	0x00ff


	//----- nvinfo : EIATTR_MERCURY_ISA_VERSION
	.align		4
        /*0040*/ 	.byte	0x03, 0x5f
        /*0042*/ 	.short	0x0101


	//----- nvinfo : EIATTR_VRC_CTA_INIT_COUNT
	.align		4
        /*0044*/ 	.byte	0x02, 0x4a
	.zero		1
	.zero		1


	//----- nvinfo : EIATTR_EXIT_INSTR_OFFSETS
	.align		4
        /*0048*/ 	.byte	0x04, 0x1c
        /*004a*/ 	.short	(.L_15 - .L_14)


	//   ....[0]....
.L_14:
        /*004c*/ 	.word	0x00000130


	//----- nvinfo : EIATTR_CBANK_PARAM_SIZE
	.align		4
.L_15:
        /*0050*/ 	.byte	0x03, 0x19
        /*0052*/ 	.short	0x0014


	//----- nvinfo : EIATTR_PARAM_CBANK
	.align		4
        /*0054*/ 	.byte	0x04, 0x0a
        /*0056*/ 	.short	(.L_17 - .L_16)
	.align		4
.L_16:
        /*0058*/ 	.word	index@(.nv.constant0._Z9transposePiS_i)
        /*005c*/ 	.short	0x0380
        /*005e*/ 	.short	0x0014


	//----- nvinfo : EIATTR_SW_WAR
	.align		4
.L_17:
        /*0060*/ 	.byte	0x04, 0x36
        /*0062*/ 	.short	(.L_19 - .L_18)
.L_18:
        /*0064*/ 	.word	0x00000008
.L_19:


//--------------------- .nv.callgraph             --------------------------
	.section	.nv.callgraph,"",@"SHT_CUDA_CALLGRAPH"
	.align	4
	.sectionentsize	8
	.align		4
        /*0000*/ 	.word	0x00000000
	.align		4
        /*0004*/ 	.word	0xffffffff
	.align		4
        /*0008*/ 	.word	0x00000000
	.align		4
        /*000c*/ 	.word	0xfffffffe
	.align		4
        /*0010*/ 	.word	0x00000000
	.align		4
        /*0014*/ 	.word	0xfffffffd
	.align		4
        /*0018*/ 	.word	0x00000000
	.align		4
        /*001c*/ 	.word	0xfffffffc


//--------------------- .text._Z9transposePiS_i   --------------------------
	.section	.text._Z9transposePiS_i,"ax",@progbits
	.align	128
        .global         _Z9transposePiS_i
        .type           _Z9transposePiS_i,@function
        .size           _Z9transposePiS_i,(.L_x_1 - _Z9transposePiS_i)
        .other          _Z9transposePiS_i,@"STO_CUDA_ENTRY STV_DEFAULT"
_Z9transposePiS_i:
.text._Z9transposePiS_i:
[----:B------:R-:W-:Y:S01]  /*0000*/  LDC R1, c[0x0][0x37c] ;  /* 0x0000df00ff017b82 */ /* 0x000fe20000000800 */
[----:B------:R-:W0:Y:S07]  /*0010*/  S2R R5, SR_TID.X ;  /* 0x0000000000057919 */ /* 0x000e2e0000002100 */
[----:B------:R-:W0:Y:S01]  /*0020*/  LDC R0, c[0x0][0x360] ;  /* 0x0000d800ff007b82 */ /* 0x000e220000000800 */
[----:B------:R-:W1:Y:S01]  /*0030*/  LDCU UR8, c[0x0][0x390] ;  /* 0x00007200ff0877ac */ /* 0x000e620008000800 */
[----:B------:R-:W2:Y:S01]  /*0040*/  S2R R4, SR_TID.Y ;  /* 0x0000000000047919 */ /* 0x000ea20000002200 */
[----:B------:R-:W3:Y:S05]  /*0050*/  LDCU.64 UR4, c[0x0][0x358] ;  /* 0x00006b00ff0477ac */ /* 0x000eea0008000a00 */
[----:B------:R-:W0:Y:S08]  /*0060*/  S2UR UR6, SR_CTAID.X ;  /* 0x00000000000679c3 */ /* 0x000e300000002500 */
[----:B------:R-:W2:Y:S08]  /*0070*/  S2UR UR7, SR_CTAID.Y ;  /* 0x00000000000779c3 */ /* 0x000eb00000002600 */
[----:B------:R-:W2:Y:S08]  /*0080*/  LDC R7, c[0x0][0x364] ;  /* 0x0000d900ff077b82 */ /* 0x000eb00000000800 */
[----:B------:R-:W4:Y:S01]  /*0090*/  LDC.64 R2, c[0x0][0x380] ;  /* 0x0000e000ff027b82 */ /* 0x000f220000000a00 */
[----:B0-----:R-:W-:-:S02]  /*00a0*/  IMAD R0, R0, UR6, R5 ;  /* 0x0000000600007c24 */ /* 0x001fc4000f8e0205 */
[----:B--2---:R-:W-:-:S04]  /*00b0*/  IMAD R7, R7, UR7, R4 ;  /* 0x0000000707077c24 */ /* 0x004fc8000f8e0204 */
[----:B-1----:R-:W-:-:S04]  /*00c0*/  IMAD R5, R0, UR8, R7 ;  /* 0x0000000800057c24 */ /* 0x002fc8000f8e0207 */
[----:B----4-:R-:W-:Y:S02]  /*00d0*/  IMAD.WIDE R2, R5, 0x4, R2 ;  /* 0x0000000405027825 */ /* 0x010fe400078e0202 */
[----:B------:R-:W0:Y:S04]  /*00e0*/  LDC.64 R4, c[0x0][0x388] ;  /* 0x0000e200ff047b82 */ /* 0x000e280000000a00 */
[----:B---3--:R-:W2:Y:S01]  /*00f0*/  LDG.E R3, desc[UR4][R2.64] ;  /* 0x0000000402037981 */ /* 0x008ea2000c1e1900 */
[----:B------:R-:W-:-:S04]  /*0100*/  IMAD R7, R7, UR8, R0 ;  /* 0x0000000807077c24 */ /* 0x000fc8000f8e0200 */
[----:B0-----:R-:W-:-:S05]  /*0110*/  IMAD.WIDE R4, R7, 0x4, R4 ;  /* 0x0000000407047825 */ /* 0x001fca00078e0204 */
[----:B--2---:R-:W-:Y:S01]  /*0120*/  STG.E desc[UR4][R4.64], R3 ;  /* 0x0000000304007986 */ /* 0x004fe2000c101904 */
[----:B------:R-:W-:Y:S05]  /*0130*/  EXIT ;  /* 0x000000000000794d */ /* 0x000fea0003800000 */
.L_x_0:
[----:B------:R-:W-:-:S00]  /*0140*/  BRA `(.L_x_0) ;  /* 0xfffffffc00fc7947 */ /* 0x000fc0000383ffff */
[----:B------:R-:W-:-:S00]  /*0150*/  NOP ;  /* 0x0000000000007918 */ /* 0x000fc00000000000 */
        /* <DEDUP_REMOVED lines=10> */
.L_x_1:


//--------------------- .nv.shared.reserved.0     --------------------------
	.section	.nv.shared.reserved.0,"aw",@nobits
	.weak		__nv_reservedSMEM_offset_0_alias
	.size		__nv_reservedSMEM_offset_0_alias, 0, 64
	.other		__nv_reservedSMEM_offset_0_alias,@"STO_CUDA_RESERVED_SHARED STV_DEFAULT"
__nv_reservedSMEM_offset_0_alias:
	.zero		0
	.zero		64


//--------------------- .nv.constant0._Z9transposePiS_i --------------------------
	.section	.nv.constant0._Z9transposePiS_i,"a",@progbits
	.sectionflags	@""
	.align	4
.nv.constant0._Z9transposePiS_i:
	.zero		916


//--------------------- SYMBOLS --------------------------

	.type		.nv.reservedSmem.offset0,@object
	.size		.nv.reservedSmem.offset0,0x4
